//
// Generated by NVIDIA NVVM Compiler
//
// Compiler Build ID: CL-36424714
// Cuda compilation tools, release 13.0, V13.0.88
// Based on NVVM 20.0.0
//

.version 9.0
.target sm_100
.address_size 64

	// .globl	_Z3addPxS_S_x

.visible .entry _Z3addPxS_S_x(
	.param .u64 .ptr .align 1 _Z3addPxS_S_x_param_0,
	.param .u64 .ptr .align 1 _Z3addPxS_S_x_param_1,
	.param .u64 .ptr .align 1 _Z3addPxS_S_x_param_2,
	.param .u64 _Z3addPxS_S_x_param_3
)
{
	.reg .pred 	%p<2>;
	.reg .b32 	%r<5>;
	.reg .b64 	%rd<16>;

	ld.param.u64 	%rd2, [_Z3addPxS_S_x_param_0];
	ld.param.u64 	%rd3, [_Z3addPxS_S_x_param_1];
	ld.param.u64 	%rd4, [_Z3addPxS_S_x_param_2];
	ld.param.u64 	%rd5, [_Z3addPxS_S_x_param_3];
	mov.u32 	%r1, %tid.x;
	mov.u32 	%r2, %ctaid.x;
	mov.u32 	%r3, %ntid.x;
	mad.lo.s32 	%r4, %r2, %r3, %r1;
	cvt.u64.u32 	%rd1, %r4;
	setp.le.s64 	%p1, %rd5, %rd1;
	@%p1 bra 	$L__BB0_2;
	cvta.to.global.u64 	%rd6, %rd3;
	cvta.to.global.u64 	%rd7, %rd4;
	cvta.to.global.u64 	%rd8, %rd2;
	shl.b64 	%rd9, %rd1, 3;
	add.s64 	%rd10, %rd6, %rd9;
	ld.global.u64 	%rd11, [%rd10];
	add.s64 	%rd12, %rd7, %rd9;
	ld.global.u64 	%rd13, [%rd12];
	add.s64 	%rd14, %rd13, %rd11;
	add.s64 	%rd15, %rd8, %rd9;
	st.global.u64 	[%rd15], %rd14;
$L__BB0_2:
	ret;

}
	// .globl	_Z3subPxS_S_x
.visible .entry _Z3subPxS_S_x(
	.param .u64 .ptr .align 1 _Z3subPxS_S_x_param_0,
	.param .u64 .ptr .align 1 _Z3subPxS_S_x_param_1,
	.param .u64 .ptr .align 1 _Z3subPxS_S_x_param_2,
	.param .u64 _Z3subPxS_S_x_param_3
)
{
	.reg .pred 	%p<2>;
	.reg .b32 	%r<5>;
	.reg .b64 	%rd<16>;

	ld.param.u64 	%rd2, [_Z3subPxS_S_x_param_0];
	ld.param.u64 	%rd3, [_Z3subPxS_S_x_param_1];
	ld.param.u64 	%rd4, [_Z3subPxS_S_x_param_2];
	ld.param.u64 	%rd5, [_Z3subPxS_S_x_param_3];
	mov.u32 	%r1, %tid.x;
	mov.u32 	%r2, %ctaid.x;
	mov.u32 	%r3, %ntid.x;
	mad.lo.s32 	%r4, %r2, %r3, %r1;
	cvt.u64.u32 	%rd1, %r4;
	setp.le.s64 	%p1, %rd5, %rd1;
	@%p1 bra 	$L__BB1_2;
	cvta.to.global.u64 	%rd6, %rd3;
	cvta.to.global.u64 	%rd7, %rd4;
	cvta.to.global.u64 	%rd8, %rd2;
	shl.b64 	%rd9, %rd1, 3;
	add.s64 	%rd10, %rd6, %rd9;
	ld.global.u64 	%rd11, [%rd10];
	add.s64 	%rd12, %rd7, %rd9;
	ld.global.u64 	%rd13, [%rd12];
	sub.s64 	%rd14, %rd11, %rd13;
	add.s64 	%rd15, %rd8, %rd9;
	st.global.u64 	[%rd15], %rd14;
$L__BB1_2:
	ret;

}
	// .globl	_Z8dot_prodPxS_S_x
.visible .entry _Z8dot_prodPxS_S_x(
	.param .u64 .ptr .align 1 _Z8dot_prodPxS_S_x_param_0,
	.param .u64 .ptr .align 1 _Z8dot_prodPxS_S_x_param_1,
	.param .u64 .ptr .align 1 _Z8dot_prodPxS_S_x_param_2,
	.param .u64 _Z8dot_prodPxS_S_x_param_3
)
{
	.reg .pred 	%p<2>;
	.reg .b32 	%r<5>;
	.reg .b64 	%rd<16>;

	ld.param.u64 	%rd2, [_Z8dot_prodPxS_S_x_param_0];
	ld.param.u64 	%rd3, [_Z8dot_prodPxS_S_x_param_1];
	ld.param.u64 	%rd4, [_Z8dot_prodPxS_S_x_param_2];
	ld.param.u64 	%rd5, [_Z8dot_prodPxS_S_x_param_3];
	mov.u32 	%r1, %tid.x;
	mov.u32 	%r2, %ctaid.x;
	mov.u32 	%r3, %ntid.x;
	mad.lo.s32 	%r4, %r2, %r3, %r1;
	cvt.u64.u32 	%rd1, %r4;
	setp.le.s64 	%p1, %rd5, %rd1;
	@%p1 bra 	$L__BB2_2;
	cvta.to.global.u64 	%rd6, %rd3;
	cvta.to.global.u64 	%rd7, %rd4;
	cvta.to.global.u64 	%rd8, %rd2;
	shl.b64 	%rd9, %rd1, 3;
	add.s64 	%rd10, %rd6, %rd9;
	ld.global.u64 	%rd11, [%rd10];
	add.s64 	%rd12, %rd7, %rd9;
	ld.global.u64 	%rd13, [%rd12];
	mul.lo.s64 	%rd14, %rd13, %rd11;
	add.s64 	%rd15, %rd8, %rd9;
	st.global.u64 	[%rd15], %rd14;
$L__BB2_2:
	ret;

}


// ===== COMPILED SASS (sm_100) =====

	.target	sm_100

	.elftype	@"ET_EXEC"


//--------------------- .note.nv.tkinfo           --------------------------
	.section	.note.nv.tkinfo,"",@"SHT_NOTE"
	.sectionflags	@"SHF_NOTE_NV_TKINFO"
	.tkinfo
        /*0018*/ 	.word	0x00000002
        /*0030*/ 	.string	""
        /*0030*/ 	.string	"ptxas"
        /*0030*/ 	.string	"Cuda compilation tools, release 13.0, V13.0.88"
        /*0030*/ 	.string	"Build cuda_13.0.r13.0/compiler.36424714_0"
        /*0030*/ 	.string	"-arch sm_100 -m 64 "



//--------------------- .note.nv.cuinfo           --------------------------
	.section	.note.nv.cuinfo,"",@"SHT_NOTE"
	.sectionflags	@"SHF_NOTE_NV_CUINFO"
        /*0018*/ 	.short	0x0002
        /*001a*/ 	.short	0x0064
        /*001c*/ 	.short	0x0082
	.zero		2


//--------------------- .nv.info                  --------------------------
	.section	.nv.info,"",@"SHT_CUDA_INFO"
	.align	4


	//----- nvinfo : EIATTR_REGCOUNT
	.align		4
        /*0000*/ 	.byte	0x04, 0x2f
        /*0002*/ 	.short	(.L_1 - .L_0)
	.align		4
.L_0:
        /*0004*/ 	.word	index@(_Z3addPxS_S_x)
        /*0008*/ 	.word	0x0000000c


	//----- nvinfo : EIATTR_FRAME_SIZE
	.align		4
.L_1:
        /*000c*/ 	.byte	0x04, 0x11
        /*000e*/ 	.short	(.L_3 - .L_2)
	.align		4
.L_2:
        /*0010*/ 	.word	index@(_Z3addPxS_S_x)
        /*0014*/ 	.word	0x00000000


	//----- nvinfo : EIATTR_REGCOUNT
	.align		4
.L_3:
        /*0018*/ 	.byte	0x04, 0x2f
        /*001a*/ 	.short	(.L_5 - .L_4)
	.align		4
.L_4:
        /*001c*/ 	.word	index@(_Z3subPxS_S_x)
        /*0020*/ 	.word	0x0000000c


	//----- nvinfo : EIATTR_FRAME_SIZE
	.align		4
.L_5:
        /*0024*/ 	.byte	0x04, 0x11
        /*0026*/ 	.short	(.L_7 - .L_6)
	.align		4
.L_6:
        /*0028*/ 	.word	index@(_Z3subPxS_S_x)
        /*002c*/ 	.word	0x00000000


	//----- nvinfo : EIATTR_REGCOUNT
	.align		4
.L_7:
        /*0030*/ 	.byte	0x04, 0x2f
        /*0032*/ 	.short	(.L_9 - .L_8)
	.align		4
.L_8:
        /*0034*/ 	.word	index@(_Z8dot_prodPxS_S_x)
        /*0038*/ 	.word	0x0000000e


	//----- nvinfo : EIATTR_FRAME_SIZE
	.align		4
.L_9:
        /*003c*/ 	.byte	0x04, 0x11
        /*003e*/ 	.short	(.L_11 - .L_10)
	.align		4
.L_10:
        /*0040*/ 	.word	index@(_Z8dot_prodPxS_S_x)
        /*0044*/ 	.word	0x00000000


	//----- nvinfo : EIATTR_MIN_STACK_SIZE
	.align		4
.L_11:
        /*0048*/ 	.byte	0x04, 0x12
        /*004a*/ 	.short	(.L_13 - .L_12)
	.align		4
.L_12:
        /*004c*/ 	.word	index@(_Z8dot_prodPxS_S_x)
        /*0050*/ 	.word	0x00000000


	//----- nvinfo : EIATTR_MIN_STACK_SIZE
	.align		4
.L_13:
        /*0054*/ 	.byte	0x04, 0x12
        /*0056*/ 	.short	(.L_15 - .L_14)
	.align		4
.L_14:
        /*0058*/ 	.word	index@(_Z3subPxS_S_x)
        /*005c*/ 	.word	0x00000000


	//----- nvinfo : EIATTR_MIN_STACK_SIZE
	.align		4
.L_15:
        /*0060*/ 	.byte	0x04, 0x12
        /*0062*/ 	.short	(.L_17 - .L_16)
	.align		4
.L_16:
        /*0064*/ 	.word	index@(_Z3addPxS_S_x)
        /*0068*/ 	.word	0x00000000
.L_17:


//--------------------- .nv.compat                --------------------------
	.section	.nv.compat,"",@"SHT_CUDA_COMPAT_INFO"
	.align	4
        /*0000*/ 	.byte	0x02, 0x09, 0x00, 0x00, 0x02, 0x02, 0x01, 0x00, 0x02, 0x05, 0x05, 0x00, 0x03, 0x07, 0x01, 0x01
        /*0010*/ 	.byte	0x02, 0x03, 0x00, 0x00, 0x02, 0x06, 0x01, 0x00, 0x04, 0x0b, 0x08, 0x00, 0x09, 0x00, 0x00, 0x00
        /*0020*/ 	.byte	0x00, 0x00, 0x00, 0x00


//--------------------- .nv.info._Z8dot_prodPxS_S_x --------------------------
	.section	.nv.info._Z8dot_prodPxS_S_x,"",@"SHT_CUDA_INFO"
	.sectionflags	@""
	.align	4


	//----- nvinfo : EIATTR_CUDA_API_VERSION
	.align		4
        /*0000*/ 	.byte	0x04, 0x37
        /*0002*/ 	.short	(.L_19 - .L_18)
.L_18:
        /*0004*/ 	.word	0x00000082


	//----- nvinfo : EIATTR_KPARAM_INFO
	.align		4
.L_19:
        /*0008*/ 	.byte	0x04, 0x17
        /*000a*/ 	.short	(.L_21 - .L_20)
.L_20:
        /*000c*/ 	.word	0x00000000
        /*0010*/ 	.short	0x0003
        /*0012*/ 	.short	0x0018
        /*0014*/ 	.byte	0x00, 0xf0, 0x21, 0x00


	//----- nvinfo : EIATTR_KPARAM_INFO
	.align		4
.L_21:
        /*0018*/ 	.byte	0x04, 0x17
        /*001a*/ 	.short	(.L_23 - .L_22)
.L_22:
        /*001c*/ 	.word	0x00000000
        /*0020*/ 	.short	0x0002
        /*0022*/ 	.short	0x0010
        /*0024*/ 	.byte	0x00, 0xf5, 0x21, 0x00


	//----- nvinfo : EIATTR_KPARAM_INFO
	.align		4
.L_23:
        /*0028*/ 	.byte	0x04, 0x17
        /*002a*/ 	.short	(.L_25 - .L_24)
.L_24:
        /*002c*/ 	.word	0x00000000
        /*0030*/ 	.short	0x0001
        /*0032*/ 	.short	0x0008
        /*0034*/ 	.byte	0x00, 0xf5, 0x21, 0x00


	//----- nvinfo : EIATTR_KPARAM_INFO
	.align		4
.L_25:
        /*0038*/ 	.byte	0x04, 0x17
        /*003a*/ 	.short	(.L_27 - .L_26)
.L_26:
        /*003c*/ 	.word	0x00000000
        /*0040*/ 	.short	0x0000
        /*0042*/ 	.short	0x0000
        /*0044*/ 	.byte	0x00, 0xf5, 0x21, 0x00


	//----- nvinfo : EIATTR_SPARSE_MMA_MASK
	.align		4
.L_27:
        /*0048*/ 	.byte	0x03, 0x50
        /*004a*/ 	.short	0x0000


	//----- nvinfo : EIATTR_MAXREG_COUNT
	.align		4
        /*004c*/ 	.byte	0x03, 0x1b
        /*004e*/ 	.short	0x00ff


	//----- nvinfo : EIATTR_MERCURY_ISA_VERSION
	.align		4
        /*0050*/ 	.byte	0x03, 0x5f
        /*0052*/ 	.short	0x0101


	//----- nvinfo : EIATTR_VRC_CTA_INIT_COUNT
	.align		4
        /*0054*/ 	.byte	0x02, 0x4a
	.zero		1
	.zero		1


	//----- nvinfo : EIATTR_EXIT_INSTR_OFFSETS
	.align		4
        /*0058*/ 	.byte	0x04, 0x1c
        /*005a*/ 	.short	(.L_29 - .L_28)


	//   ....[0]....
.L_28:
        /*005c*/ 	.word	0x00000080


	//   ....[1]....
        /*0060*/ 	.word	0x000001b0


	//----- nvinfo : EIATTR_CBANK_PARAM_SIZE
	.align		4
.L_29:
        /*0064*/ 	.byte	0x03, 0x19
        /*0066*/ 	.short	0x0020


	//----- nvinfo : EIATTR_PARAM_CBANK
	.align		4
        /*0068*/ 	.byte	0x04, 0x0a
        /*006a*/ 	.short	(.L_31 - .L_30)
	.align		4
.L_30:
        /*006c*/ 	.word	index@(.nv.constant0._Z8dot_prodPxS_S_x)
        /*0070*/ 	.short	0x0380
        /*0072*/ 	.short	0x0020


	//----- nvinfo : EIATTR_SW_WAR
	.align		4
.L_31:
        /*0074*/ 	.byte	0x04, 0x36
        /*0076*/ 	.short	(.L_33 - .L_32)
.L_32:
        /*0078*/ 	.word	0x00000008
.L_33:


//--------------------- .nv.info._Z3subPxS_S_x    --------------------------
	.section	.nv.info._Z3subPxS_S_x,"",@"SHT_CUDA_INFO"
	.sectionflags	@""
	.align	4


	//----- nvinfo : EIATTR_CUDA_API_VERSION
	.align		4
        /*0000*/ 	.byte	0x04, 0x37
        /*0002*/ 	.short	(.L_35 - .L_34)
.L_34:
        /*0004*/ 	.word	0x00000082


	//----- nvinfo : EIATTR_KPARAM_INFO
	.align		4
.L_35:
        /*0008*/ 	.byte	0x04, 0x17
        /*000a*/ 	.short	(.L_37 - .L_36)
.L_36:
        /*000c*/ 	.word	0x00000000
        /*0010*/ 	.short	0x0003
        /*0012*/ 	.short	0x0018
        /*0014*/ 	.byte	0x00, 0xf0, 0x21, 0x00


	//----- nvinfo : EIATTR_KPARAM_INFO
	.align		4
.L_37:
        /*0018*/ 	.byte	0x04, 0x17
        /*001a*/ 	.short	(.L_39 - .L_38)
.L_38:
        /*001c*/ 	.word	0x00000000
        /*0020*/ 	.short	0x0002
        /*0022*/ 	.short	0x0010
        /*0024*/ 	.byte	0x00, 0xf5, 0x21, 0x00


	//----- nvinfo : EIATTR_KPARAM_INFO
	.align		4
.L_39:
        /*0028*/ 	.byte	0x04, 0x17
        /*002a*/ 	.short	(.L_41 - .L_40)
.L_40:
        /*002c*/ 	.word	0x00000000
        /*0030*/ 	.short	0x0001
        /*0032*/ 	.short	0x0008
        /*0034*/ 	.byte	0x00, 0xf5, 0x21, 0x00


	//----- nvinfo : EIATTR_KPARAM_INFO
	.align		4
.L_41:
        /*0038*/ 	.byte	0x04, 0x17
        /*003a*/ 	.short	(.L_43 - .L_42)
.L_42:
        /*003c*/ 	.word	0x00000000
        /*0040*/ 	.short	0x0000
        /*0042*/ 	.short	0x0000
        /*0044*/ 	.byte	0x00, 0xf5, 0x21, 0x00


	//----- nvinfo : EIATTR_SPARSE_MMA_MASK
	.align		4
.L_43:
        /*0048*/ 	.byte	0x03, 0x50
        /*004a*/ 	.short	0x0000


	//----- nvinfo : EIATTR_MAXREG_COUNT
	.align		4
        /*004c*/ 	.byte	0x03, 0x1b
        /*004e*/ 	.short	0x00ff


	//----- nvinfo : EIATTR_MERCURY_ISA_VERSION
	.align		4
        /*0050*/ 	.byte	0x03, 0x5f
        /*0052*/ 	.short	0x0101


	//----- nvinfo : EIATTR_VRC_CTA_INIT_COUNT
	.align		4
        /*0054*/ 	.byte	0x02, 0x4a
	.zero		1
	.zero		1


	//----- nvinfo : EIATTR_EXIT_INSTR_OFFSETS
	.align		4
        /*0058*/ 	.byte	0x04, 0x1c
        /*005a*/ 	.short	(.L_45 - .L_44)


	//   ....[0]....
.L_44:
        /*005c*/ 	.word	0x00000080


	//   ....[1]....
        /*0060*/ 	.word	0x00000190


	//----- nvinfo : EIATTR_CBANK_PARAM_SIZE
	.align		4
.L_45:
        /*0064*/ 	.byte	0x03, 0x19
        /*0066*/ 	.short	0x0020


	//----- nvinfo : EIATTR_PARAM_CBANK
	.align		4
        /*0068*/ 	.byte	0x04, 0x0a
        /*006a*/ 	.short	(.L_47 - .L_46)
	.align		4
.L_46:
        /*006c*/ 	.word	index@(.nv.constant0._Z3subPxS_S_x)
        /*0070*/ 	.short	0x0380
        /*0072*/ 	.short	0x0020


	//----- nvinfo : EIATTR_SW_WAR
	.align		4
.L_47:
        /*0074*/ 	.byte	0x04, 0x36
        /*0076*/ 	.short	(.L_49 - .L_48)
.L_48:
        /*0078*/ 	.word	0x00000008
.L_49:


//--------------------- .nv.info._Z3addPxS_S_x    --------------------------
	.section	.nv.info._Z3addPxS_S_x,"",@"SHT_CUDA_INFO"
	.sectionflags	@""
	.align	4


	//----- nvinfo : EIATTR_CUDA_API_VERSION
	.align		4
        /*0000*/ 	.byte	0x04, 0x37
        /*0002*/ 	.short	(.L_51 - .L_50)
.L_50:
        /*0004*/ 	.word	0x00000082


	//----- nvinfo : EIATTR_KPARAM_INFO
	.align		4
.L_51:
        /*0008*/ 	.byte	0x04, 0x17
        /*000a*/ 	.short	(.L_53 - .L_52)
.L_52:
        /*000c*/ 	.word	0x00000000
        /*0010*/ 	.short	0x0003
        /*0012*/ 	.short	0x0018
        /*0014*/ 	.byte	0x00, 0xf0, 0x21, 0x00


	//----- nvinfo : EIATTR_KPARAM_INFO
	.align		4
.L_53:
        /*0018*/ 	.byte	0x04, 0x17
        /*001a*/ 	.short	(.L_55 - .L_54)
.L_54:
        /*001c*/ 	.word	0x00000000
        /*0020*/ 	.short	0x0002
        /*0022*/ 	.short	0x0010
        /*0024*/ 	.byte	0x00, 0xf5, 0x21, 0x00


	//----- nvinfo : EIATTR_KPARAM_INFO
	.align		4
.L_55:
        /*0028*/ 	.byte	0x04, 0x17
        /*002a*/ 	.short	(.L_57 - .L_56)
.L_56:
        /*002c*/ 	.word	0x00000000
        /*0030*/ 	.short	0x0001
        /*0032*/ 	.short	0x0008
        /*0034*/ 	.byte	0x00, 0xf5, 0x21, 0x00


	//----- nvinfo : EIATTR_KPARAM_INFO
	.align		4
.L_57:
        /*0038*/ 	.byte	0x04, 0x17
        /*003a*/ 	.short	(.L_59 - .L_58)
.L_58:
        /*003c*/ 	.word	0x00000000
        /*0040*/ 	.short	0x0000
        /*0042*/ 	.short	0x0000
        /*0044*/ 	.byte	0x00, 0xf5, 0x21, 0x00


	//----- nvinfo : EIATTR_SPARSE_MMA_MASK
	.align		4
.L_59:
        /*0048*/ 	.byte	0x03, 0x50
        /*004a*/ 	.short	0x0000


	//----- nvinfo : EIATTR_MAXREG_COUNT
	.align		4
        /*004c*/ 	.byte	0x03, 0x1b
        /*004e*/ 	.short	0x00ff


	//----- nvinfo : EIATTR_MERCURY_ISA_VERSION
	.align		4
        /*0050*/ 	.byte	0x03, 0x5f
        /*0052*/ 	.short	0x0101


	//----- nvinfo : EIATTR_VRC_CTA_INIT_COUNT
	.align		4
        /*0054*/ 	.byte	0x02, 0x4a
	.zero		1
	.zero		1


	//----- nvinfo : EIATTR_EXIT_INSTR_OFFSETS
	.align		4
        /*0058*/ 	.byte	0x04, 0x1c
        /*005a*/ 	.short	(.L_61 - .L_60)


	//   ....[0]....
.L_60:
        /*005c*/ 	.word	0x00000080


	//   ....[1]....
        /*0060*/ 	.word	0x00000190


	//----- nvinfo : EIATTR_CBANK_PARAM_SIZE
	.align		4
.L_61:
        /*0064*/ 	.byte	0x03, 0x19
        /*0066*/ 	.short	0x0020


	//----- nvinfo : EIATTR_PARAM_CBANK
	.align		4
        /*0068*/ 	.byte	0x04, 0x0a
        /*006a*/ 	.short	(.L_63 - .L_62)
	.align		4
.L_62:
        /*006c*/ 	.word	index@(.nv.constant0._Z3addPxS_S_x)
        /*0070*/ 	.short	0x0380
        /*0072*/ 	.short	0x0020


	//----- nvinfo : EIATTR_SW_WAR
	.align		4
.L_63:
        /*0074*/ 	.byte	0x04, 0x36
        /*0076*/ 	.short	(.L_65 - .L_64)
.L_64:
        /*0078*/ 	.word	0x00000008
.L_65:


//--------------------- .nv.callgraph             --------------------------
	.section	.nv.callgraph,"",@"SHT_CUDA_CALLGRAPH"
	.align	4
	.sectionentsize	8
	.align		4
        /*0000*/ 	.word	0x00000000
	.align		4
        /*0004*/ 	.word	0xffffffff
	.align		4
        /*0008*/ 	.word	0x00000000
	.align		4
        /*000c*/ 	.word	0xfffffffe
	.align		4
        /*0010*/ 	.word	0x00000000
	.align		4
        /*0014*/ 	.word	0xfffffffd
	.align		4
        /*0018*/ 	.word	0x00000000
	.align		4
        /*001c*/ 	.word	0xfffffffc


//--------------------- .text._Z8dot_prodPxS_S_x  --------------------------
	.section	.text._Z8dot_prodPxS_S_x,"ax",@progbits
	.align	128
        .global         _Z8dot_prodPxS_S_x
        .type           _Z8dot_prodPxS_S_x,@function
        .size           _Z8dot_prodPxS_S_x,(.L_x_3 - _Z8dot_prodPxS_S_x)
        .other          _Z8dot_prodPxS_S_x,@"STO_CUDA_ENTRY STV_DEFAULT"
_Z8dot_prodPxS_S_x:
.text._Z8dot_prodPxS_S_x:
[----:B------:R-:W-:Y:S01]  /*0000*/  LDC R1, c[0x0][0x37c] ;  /* 0x0000df00ff017b82 */ /* 0x000fe20000000800 */
[----:B------:R-:W0:Y:S07]  /*0010*/  S2R R0, SR_TID.X ;  /* 0x0000000000007919 */ /* 0x000e2e0000002100 */
[----:B------:R-:W0:Y:S01]  /*0020*/  S2UR UR4, SR_CTAID.X ;  /* 0x00000000000479c3 */ /* 0x000e220000002500 */
[----:B------:R-:W1:Y:S07]  /*0030*/  LDCU.64 UR6, c[0x0][0x398] ;  /* 0x00007300ff0677ac */ /* 0x000e6e0008000a00 */
[----:B------:R-:W0:Y:S02]  /*0040*/  LDC R3, c[0x0][0x360] ;  /* 0x0000d800ff037b82 */ /* 0x000e240000000800 */
[----:B0-----:R-:W-:-:S05]  /*0050*/  IMAD R0, R3, UR4, R0 ;  /* 0x0000000403007c24 */ /* 0x001fca000f8e0200 */
[----:B-1----:R-:W-:-:S04]  /*0060*/  ISETP.GE.U32.AND P0, PT, R0, UR6, PT ;  /* 0x0000000600007c0c */ /* 0x002fc8000bf06070 */
[----:B------:R-:W-:-:S13]  /*0070*/  ISETP.GE.AND.EX P0, PT, RZ, UR7, PT, P0 ;  /* 0x00000007ff007c0c */ /* 0x000fda000bf06300 */
[----:B------:R-:W-:Y:S05]  /*0080*/  @P0 EXIT ;  /* 0x000000000000094d */ /* 0x000fea0003800000 */
[----:B------:R-:W0:Y:S01]  /*0090*/  LDCU.128 UR8, c[0x0][0x380] ;  /* 0x00007000ff0877ac */ /* 0x000e220008000c00 */
[----:B------:R-:W-:Y:S01]  /*00a0*/  IMAD.SHL.U32 R8, R0, 0x8, RZ ;  /* 0x0000000800087824 */ /* 0x000fe200078e00ff */
[----:B------:R-:W-:Y:S01]  /*00b0*/  SHF.R.U32.HI R0, RZ, 0x1d, R0 ;  /* 0x0000001dff007819 */ /* 0x000fe20000011600 */
[----:B------:R-:W1:Y:S01]  /*00c0*/  LDCU.64 UR6, c[0x0][0x390] ;  /* 0x00007200ff0677ac */ /* 0x000e620008000a00 */
[----:B------:R-:W2:Y:S02]  /*00d0*/  LDCU.64 UR4, c[0x0][0x358] ;  /* 0x00006b00ff0477ac */ /* 0x000ea40008000a00 */
[C---:B0-----:R-:W-:Y:S02]  /*00e0*/  IADD3 R2, P0, PT, R8.reuse, UR10, RZ ;  /* 0x0000000a08027c10 */ /* 0x041fe4000ff1e0ff */
[----:B-1----:R-:W-:Y:S02]  /*00f0*/  IADD3 R4, P1, PT, R8, UR6, RZ ;  /* 0x0000000608047c10 */ /* 0x002fe4000ff3e0ff */
[----:B------:R-:W-:-:S02]  /*0100*/  IADD3.X R3, PT, PT, R0, UR11, RZ, P0, !PT ;  /* 0x0000000b00037c10 */ /* 0x000fc400087fe4ff */
[----:B------:R-:W-:-:S04]  /*0110*/  IADD3.X R5, PT, PT, R0, UR7, RZ, P1, !PT ;  /* 0x0000000700057c10 */ /* 0x000fc80008ffe4ff */
[----:B--2---:R-:W2:Y:S04]  /*0120*/  LDG.E.64 R2, desc[UR4][R2.64] ;  /* 0x0000000402027981 */ /* 0x004ea8000c1e1b00 */
[----:B------:R-:W2:Y:S01]  /*0130*/  LDG.E.64 R4, desc[UR4][R4.64] ;  /* 0x0000000404047981 */ /* 0x000ea2000c1e1b00 */
[----:B------:R-:W-:Y:S01]  /*0140*/  IADD3 R8, P0, PT, R8, UR8, RZ ;  /* 0x0000000808087c10 */ /* 0x000fe2000ff1e0ff */
[-C--:B--2---:R-:W-:Y:S02]  /*0150*/  IMAD R9, R5, R2.reuse, RZ ;  /* 0x0000000205097224 */ /* 0x084fe400078e02ff */
[----:B------:R-:W-:-:S04]  /*0160*/  IMAD.WIDE.U32 R6, R4, R2, RZ ;  /* 0x0000000204067225 */ /* 0x000fc800078e00ff */
[----:B------:R-:W-:Y:S01]  /*0170*/  IMAD R11, R3, R4, R9 ;  /* 0x00000004030b7224 */ /* 0x000fe200078e0209 */
[----:B------:R-:W-:-:S03]  /*0180*/  IADD3.X R9, PT, PT, R0, UR9, RZ, P0, !PT ;  /* 0x0000000900097c10 */ /* 0x000fc600087fe4ff */
[----:B------:R-:W-:-:S05]  /*0190*/  IMAD.IADD R7, R7, 0x1, R11 ;  /* 0x0000000107077824 */ /* 0x000fca00078e020b */
[----:B------:R-:W-:Y:S01]  /*01a0*/  STG.E.64 desc[UR4][R8.64], R6 ;  /* 0x0000000608007986 */ /* 0x000fe2000c101b04 */
[----:B------:R-:W-:Y:S05]  /*01b0*/  EXIT ;  /* 0x000000000000794d */ /* 0x000fea0003800000 */
.L_x_0:
[----:B------:R-:W-:-:S00]  /*01c0*/  BRA `(.L_x_0) ;  /* 0xfffffffc00fc7947 */ /* 0x000fc0000383ffff */
[----:B------:R-:W-:-:S00]  /*01d0*/  NOP ;  /* 0x0000000000007918 */ /* 0x000fc00000000000 */
        /* <DEDUP_REMOVED lines=10> */
.L_x_3:


//--------------------- .text._Z3subPxS_S_x       --------------------------
	.section	.text._Z3subPxS_S_x,"ax",@progbits
	.align	128
        .global         _Z3subPxS_S_x
        .type           _Z3subPxS_S_x,@function
        .size           _Z3subPxS_S_x,(.L_x_4 - _Z3subPxS_S_x)
        .other          _Z3subPxS_S_x,@"STO_CUDA_ENTRY STV_DEFAULT"
_Z3subPxS_S_x:
.text._Z3subPxS_S_x:
        /* <DEDUP_REMOVED lines=20> */
[----:B------:R-:W-:-:S04]  /*0140*/  IADD3 R8, P1, PT, R8, UR8, RZ ;  /* 0x0000000808087c10 */ /* 0x000fc8000ff3e0ff */
[----:B------:R-:W-:Y:S02]  /*0150*/  IADD3.X R9, PT, PT, R0, UR9, RZ, P1, !PT ;  /* 0x0000000900097c10 */ /* 0x000fe40008ffe4ff */
[----:B--2---:R-:W-:-:S05]  /*0160*/  IADD3 R6, P0, PT, R2, -R4, RZ ;  /* 0x8000000402067210 */ /* 0x004fca0007f1e0ff */
[----:B------:R-:W-:-:S05]  /*0170*/  IMAD.X R7, R3, 0x1, ~R5, P0 ;  /* 0x0000000103077824 */ /* 0x000fca00000e0e05 */
[----:B------:R-:W-:Y:S01]  /*0180*/  STG.E.64 desc[UR4][R8.64], R6 ;  /* 0x0000000608007986 */ /* 0x000fe2000c101b04 */
[----:B------:R-:W-:Y:S05]  /*0190*/  EXIT ;  /* 0x000000000000794d */ /* 0x000fea0003800000 */
.L_x_1:
        /* <DEDUP_REMOVED lines=14> */
.L_x_4:


//--------------------- .text._Z3addPxS_S_x       --------------------------
	.section	.text._Z3addPxS_S_x,"ax",@progbits
	.align	128
        .global         _Z3addPxS_S_x
        .type           _Z3addPxS_S_x,@function
        .size           _Z3addPxS_S_x,(.L_x_5 - _Z3addPxS_S_x)
        .other          _Z3addPxS_S_x,@"STO_CUDA_ENTRY STV_DEFAULT"
_Z3addPxS_S_x:
.text._Z3addPxS_S_x:
        /* <DEDUP_REMOVED lines=22> */
[----:B--2---:R-:W-:-:S05]  /*0160*/  IADD3 R6, P0, PT, R2, R4, RZ ;  /* 0x0000000402067210 */ /* 0x004fca0007f1e0ff */
[----:B------:R-:W-:-:S05]  /*0170*/  IMAD.X R7, R3, 0x1, R5, P0 ;  /* 0x0000000103077824 */ /* 0x000fca00000e0605 */
[----:B------:R-:W-:Y:S01]  /*0180*/  STG.E.64 desc[UR4][R8.64], R6 ;  /* 0x0000000608007986 */ /* 0x000fe2000c101b04 */
[----:B------:R-:W-:Y:S05]  /*0190*/  EXIT ;  /* 0x000000000000794d */ /* 0x000fea0003800000 */
.L_x_2:
        /* <DEDUP_REMOVED lines=14> */
.L_x_5:


//--------------------- .nv.shared.reserved.0     --------------------------
	.section	.nv.shared.reserved.0,"aw",@nobits
	.weak		__nv_reservedSMEM_offset_0_alias
	.size		__nv_reservedSMEM_offset_0_alias, 0, 64
	.other		__nv_reservedSMEM_offset_0_alias,@"STO_CUDA_RESERVED_SHARED STV_DEFAULT"
__nv_reservedSMEM_offset_0_alias:
	.zero		0
	.zero		64


//--------------------- .nv.constant0._Z8dot_prodPxS_S_x --------------------------
	.section	.nv.constant0._Z8dot_prodPxS_S_x,"a",@progbits
	.sectionflags	@""
	.align	4
.nv.constant0._Z8dot_prodPxS_S_x:
	.zero		928


//--------------------- .nv.constant0._Z3subPxS_S_x --------------------------
	.section	.nv.constant0._Z3subPxS_S_x,"a",@progbits
	.sectionflags	@""
	.align	4
.nv.constant0._Z3subPxS_S_x:
	.zero		928


//--------------------- .nv.constant0._Z3addPxS_S_x --------------------------
	.section	.nv.constant0._Z3addPxS_S_x,"a",@progbits
	.sectionflags	@""
	.align	4
.nv.constant0._Z3addPxS_S_x:
	.zero		928


//--------------------- SYMBOLS --------------------------

	.type		.nv.reservedSmem.offset0,@object
	.size		.nv.reservedSmem.offset0,0x4
